	.headerflags	@"EF_CUDA_TEXMODE_UNIFIED EF_CUDA_64BIT_ADDRESS EF_CUDA_ACCELERATORS EF_CUDA_SM90 EF_CUDA_VIRTUAL_SM(EF_CUDA_SM90)"
	.elftype	@"ET_EXEC"


//--------------------- .nv.info                  --------------------------
	.section	.nv.info,"",@"SHT_CUDA_INFO"
	.align	4


	//----- nvinfo : EIATTR_REGCOUNT
	.align		4
        /*0000*/ 	.byte	0x04, 0x2f
        /*0002*/ 	.short	(.L_3 - .L_2)
	.align		4
.L_2:
        /*0004*/ 	.word	index@(triton_red_fused__weight_norm_interface_35)
        /*0008*/ 	.word	0x0000001a


	//----- nvinfo : EIATTR_MIN_STACK_SIZE
	.align		4
.L_3:
        /*000c*/ 	.byte	0x04, 0x12
        /*000e*/ 	.short	(.L_5 - .L_4)
	.align		4
.L_4:
        /*0010*/ 	.word	index@(triton_red_fused__weight_norm_interface_35)
        /*0014*/ 	.word	0x00000000


	//----- nvinfo : EIATTR_FRAME_SIZE
	.align		4
.L_5:
        /*0018*/ 	.byte	0x04, 0x11
        /*001a*/ 	.short	(.L_7 - .L_6)
	.align		4
.L_6:
        /*001c*/ 	.word	index@(triton_red_fused__weight_norm_interface_35)
        /*0020*/ 	.word	0x00000000


	//----- nvinfo : EIATTR_MIN_STACK_SIZE
	.align		4
.L_7:
        /*0024*/ 	.byte	0x04, 0x12
        /*0026*/ 	.short	(.L_9 - .L_8)
	.align		4
.L_8:
        /*0028*/ 	.word	index@(triton_red_fused__weight_norm_interface_35)
        /*002c*/ 	.word	0x00000000
.L_9:


//--------------------- .nv.info.triton_red_fused__weight_norm_interface_35 --------------------------
	.section	.nv.info.triton_red_fused__weight_norm_interface_35,"",@"SHT_CUDA_INFO"
	.sectionflags	@""
	.align	4


	//----- nvinfo : EIATTR_CUDA_API_VERSION
	.align		4
        /*0000*/ 	.byte	0x04, 0x37
        /*0002*/ 	.short	(.L_11 - .L_10)
.L_10:
        /*0004*/ 	.word	0x0000007c


	//----- nvinfo : EIATTR_KPARAM_INFO
	.align		4
.L_11:
        /*0008*/ 	.byte	0x04, 0x17
        /*000a*/ 	.short	(.L_13 - .L_12)
.L_12:
        /*000c*/ 	.word	0x00000000
        /*0010*/ 	.short	0x0006
        /*0012*/ 	.short	0x002c
        /*0014*/ 	.byte	0x00, 0xf0, 0x11, 0x00


	//----- nvinfo : EIATTR_KPARAM_INFO
	.align		4
.L_13:
        /*0018*/ 	.byte	0x04, 0x17
        /*001a*/ 	.short	(.L_15 - .L_14)
.L_14:
        /*001c*/ 	.word	0x00000000
        /*0020*/ 	.short	0x0005
        /*0022*/ 	.short	0x0028
        /*0024*/ 	.byte	0x00, 0xf0, 0x11, 0x00


	//----- nvinfo : EIATTR_KPARAM_INFO
	.align		4
.L_15:
        /*0028*/ 	.byte	0x04, 0x17
        /*002a*/ 	.short	(.L_17 - .L_16)
.L_16:
        /*002c*/ 	.word	0x00000000
        /*0030*/ 	.short	0x0004
        /*0032*/ 	.short	0x0020
        /*0034*/ 	.byte	0x00, 0xf4, 0x21, 0x00


	//----- nvinfo : EIATTR_KPARAM_INFO
	.align		4
.L_17:
        /*0038*/ 	.byte	0x04, 0x17
        /*003a*/ 	.short	(.L_19 - .L_18)
.L_18:
        /*003c*/ 	.word	0x00000000
        /*0040*/ 	.short	0x0003
        /*0042*/ 	.short	0x0018
        /*0044*/ 	.byte	0x00, 0xf4, 0x21, 0x00


	//----- nvinfo : EIATTR_KPARAM_INFO
	.align		4
.L_19:
        /*0048*/ 	.byte	0x04, 0x17
        /*004a*/ 	.short	(.L_21 - .L_20)
.L_20:
        /*004c*/ 	.word	0x00000000
        /*0050*/ 	.short	0x0002
        /*0052*/ 	.short	0x0010
        /*0054*/ 	.byte	0x00, 0xf4, 0x21, 0x00


	//----- nvinfo : EIATTR_KPARAM_INFO
	.align		4
.L_21:
        /*0058*/ 	.byte	0x04, 0x17
        /*005a*/ 	.short	(.L_23 - .L_22)
.L_22:
        /*005c*/ 	.word	0x00000000
        /*0060*/ 	.short	0x0001
        /*0062*/ 	.short	0x0008
        /*0064*/ 	.byte	0x00, 0xf4, 0x21, 0x00


	//----- nvinfo : EIATTR_KPARAM_INFO
	.align		4
.L_23:
        /*0068*/ 	.byte	0x04, 0x17
        /*006a*/ 	.short	(.L_25 - .L_24)
.L_24:
        /*006c*/ 	.word	0x00000000
        /*0070*/ 	.short	0x0000
        /*0072*/ 	.short	0x0000
        /*0074*/ 	.byte	0x00, 0xf4, 0x21, 0x00


	//----- nvinfo : EIATTR_SPARSE_MMA_MASK
	.align		4
.L_25:
        /*0078*/ 	.byte	0x03, 0x50
        /*007a*/ 	.short	0x0000


	//----- nvinfo : EIATTR_MAXREG_COUNT
	.align		4
        /*007c*/ 	.byte	0x03, 0x1b
        /*007e*/ 	.short	0x0080


	//----- nvinfo : EIATTR_COOP_GROUP_MASK_REGIDS
	.align		4
        /*0080*/ 	.byte	0x04, 0x29
        /*0082*/ 	.short	(.L_27 - .L_26)


	//   ....[0]....
.L_26:
        /*0084*/ 	.word	0xffffffff


	//   ....[1]....
        /*0088*/ 	.word	0xffffffff


	//   ....[2]....
        /*008c*/ 	.word	0xffffffff


	//   ....[3]....
        /*0090*/ 	.word	0xffffffff


	//   ....[4]....
        /*0094*/ 	.word	0xffffffff


	//   ....[5]....
        /*0098*/ 	.word	0xffffffff


	//   ....[6]....
        /*009c*/ 	.word	0xffffffff


	//   ....[7]....
        /*00a0*/ 	.word	0xffffffff


	//   ....[8]....
        /*00a4*/ 	.word	0xffffffff


	//----- nvinfo : EIATTR_COOP_GROUP_INSTR_OFFSETS
	.align		4
.L_27:
        /*00a8*/ 	.byte	0x04, 0x28
        /*00aa*/ 	.short	(.L_29 - .L_28)


	//   ....[0]....
.L_28:
        /*00ac*/ 	.word	0x00000280


	//   ....[1]....
        /*00b0*/ 	.word	0x00000300


	//   ....[2]....
        /*00b4*/ 	.word	0x00000320


	//   ....[3]....
        /*00b8*/ 	.word	0x00000340


	//   ....[4]....
        /*00bc*/ 	.word	0x00000370


	//   ....[5]....
        /*00c0*/ 	.word	0x00000400


	//   ....[6]....
        /*00c4*/ 	.word	0x00000430


	//   ....[7]....
        /*00c8*/ 	.word	0x00000460


	//   ....[8]....
        /*00cc*/ 	.word	0x00000480


	//----- nvinfo : EIATTR_EXIT_INSTR_OFFSETS
	.align		4
.L_29:
        /*00d0*/ 	.byte	0x04, 0x1c
        /*00d2*/ 	.short	(.L_31 - .L_30)


	//   ....[0]....
.L_30:
        /*00d4*/ 	.word	0x00000890


	//   ....[1]....
        /*00d8*/ 	.word	0x000008b0


	//----- nvinfo : EIATTR_REQNTID
	.align		4
.L_31:
        /*00dc*/ 	.byte	0x04, 0x10
        /*00de*/ 	.short	(.L_33 - .L_32)
.L_32:
        /*00e0*/ 	.word	0x00000200
        /*00e4*/ 	.word	0x00000001
        /*00e8*/ 	.word	0x00000001


	//----- nvinfo : EIATTR_CBANK_PARAM_SIZE
	.align		4
.L_33:
        /*00ec*/ 	.byte	0x03, 0x19
        /*00ee*/ 	.short	0x0030


	//----- nvinfo : EIATTR_PARAM_CBANK
	.align		4
        /*00f0*/ 	.byte	0x04, 0x0a
        /*00f2*/ 	.short	(.L_35 - .L_34)
	.align		4
.L_34:
        /*00f4*/ 	.word	index@(.nv.constant0.triton_red_fused__weight_norm_interface_35)
        /*00f8*/ 	.short	0x0210
        /*00fa*/ 	.short	0x0030


	//----- nvinfo : EIATTR_SW_WAR
	.align		4
.L_35:
        /*00fc*/ 	.byte	0x04, 0x36
        /*00fe*/ 	.short	(.L_37 - .L_36)
.L_36:
        /*0100*/ 	.word	0x00000008
.L_37:


//--------------------- .nv.callgraph             --------------------------
	.section	.nv.callgraph,"",@"SHT_CUDA_CALLGRAPH"
	.align	4
	.sectionentsize	8
	.align		4
        /*0000*/ 	.word	0x00000000
	.align		4
        /*0004*/ 	.word	0xffffffff
	.align		4
        /*0008*/ 	.word	0x00000000
	.align		4
        /*000c*/ 	.word	0xfffffffe
	.align		4
        /*0010*/ 	.word	0x00000000
	.align		4
        /*0014*/ 	.word	0xfffffffd
	.align		4
        /*0018*/ 	.word	0x00000000
	.align		4
        /*001c*/ 	.word	0xfffffffc


//--------------------- .nv.constant4             --------------------------
	.section	.nv.constant4,"a",@progbits
	.align	8
	.align		8
.nv.constant4:
        /*0000*/ 	.dword	_$_str
	.align		8
        /*0008*/ 	.dword	_$_str_$_2


//--------------------- .text.triton_red_fused__weight_norm_interface_35 --------------------------
	.section	.text.triton_red_fused__weight_norm_interface_35,"ax",@progbits
	.sectionflags	@"SHF_BARRIERS=1"
	.align	128
        .global         triton_red_fused__weight_norm_interface_35
        .type           triton_red_fused__weight_norm_interface_35,@function
        .size           triton_red_fused__weight_norm_interface_35,(.L_x_2 - triton_red_fused__weight_norm_interface_35)
        .other          triton_red_fused__weight_norm_interface_35,@"STO_CUDA_ENTRY STV_DEFAULT"
triton_red_fused__weight_norm_interface_35:
.text.triton_red_fused__weight_norm_interface_35:
[----:B------:R-:W0:Y:S02]  /*0000*/  LDC R1, c[0x0][0x28] ;  /* 0x00000a00ff017b82 */ /* 0x000e240000000800 */
[----:B------:R-:W1:Y:S01]  /*0010*/  S2R R13, SR_CTAID.X ;  /* 0x00000000000d7919 */ /* 0x000e620000002500 */
[----:B------:R-:W2:Y:S01]  /*0020*/  LDC.64 R16, c[0x0][0x218] ;  /* 0x00008600ff107b82 */ /* 0x000ea20000000a00 */
[----:B------:R-:W-:Y:S01]  /*0030*/  ULDC.64 UR6, c[0x0][0x208] ;  /* 0x0000820000067ab9 */ /* 0x000fe20000000a00 */
[----:B------:R-:W3:Y:S01]  /*0040*/  S2R R18, SR_TID.X ;  /* 0x0000000000127919 */ /* 0x000ee20000002100 */
[----:B-1----:R-:W-:Y:S01]  /*0050*/  ISETP.GE.AND P1, PT, R13, 0x400, PT ;  /* 0x000004000d00780c */ /* 0x002fe20003f26270 */
[----:B---3--:R-:W-:-:S05]  /*0060*/  IMAD.SHL.U32 R14, R18, 0x4, RZ ;  /* 0x00000004120e7824 */ /* 0x008fca00078e00ff */
[----:B------:R-:W-:-:S07]  /*0070*/  LOP3.LUT R4, R14, 0x7fc, RZ, 0xc0, !PT ;  /* 0x000007fc0e047812 */ /* 0x000fce00078ec0ff */
[----:B------:R-:W-:Y:S01]  /*0080*/  @P1 LOP3.LUT R12, R4, 0x800, RZ, 0xfc, !PT ;  /* 0x00000800040c1812 */ /* 0x000fe200078efcff */
[C---:B------:R-:W-:Y:S02]  /*0090*/  IMAD R0, R13.reuse, 0xa40, R4 ;  /* 0x00000a400d007824 */ /* 0x040fe400078e0204 */
[----:B------:R-:W-:Y:S02]  /*00a0*/  @P1 IMAD.MOV.U32 R10, RZ, RZ, RZ ;  /* 0x000000ffff0a1224 */ /* 0x000fe400078e00ff */
[----:B------:R-:W-:Y:S02]  /*00b0*/  @P1 IMAD R8, R13, 0xa40, R12 ;  /* 0x00000a400d081824 */ /* 0x000fe400078e020c */
[----:B--2---:R-:W-:-:S03]  /*00c0*/  IMAD.WIDE R2, R0, 0x4, R16 ;  /* 0x0000000400027825 */ /* 0x004fc600078e0210 */
[----:B------:R-:W-:Y:S01]  /*00d0*/  @P1 SHF.R.S32.HI R9, RZ, 0x1f, R8 ;  /* 0x0000001fff091819 */ /* 0x000fe20000011408 */
[----:B------:R-:W-:Y:S06]  /*00e0*/  @P1 BRA `(.L_x_0) ;  /* 0x0000000000641947 */ /* 0x000fec0003800000 */
[----:B------:R-:W-:Y:S02]  /*00f0*/  LOP3.LUT R12, R4, 0x800, RZ, 0xfc, !PT ;  /* 0x00000800040c7812 */ /* 0x000fe400078efcff */
[----:B------:R-:W-:Y:S02]  /*0100*/  CS2R R4, SRZ ;  /* 0x0000000000047805 */ /* 0x000fe4000001ff00 */
[----:B------:R-:W-:Y:S01]  /*0110*/  CS2R R6, SRZ ;  /* 0x0000000000067805 */ /* 0x000fe2000001ff00 */
[----:B------:R-:W2:Y:S01]  /*0120*/  LDG.E.EL.128 R8, desc[UR6][R2.64] ;  /* 0x0000000602087981 */ /* 0x000ea2000c2e1d00 */
[----:B------:R-:W-:Y:S01]  /*0130*/  ISETP.GE.U32.AND P0, PT, R12, 0xa40, PT ;  /* 0x00000a400c00780c */ /* 0x000fe20003f06070 */
[----:B------:R-:W-:-:S04]  /*0140*/  IMAD R15, R13, 0xa40, R12 ;  /* 0x00000a400d0f7824 */ /* 0x000fc800078e020c */
[----:B------:R-:W-:-:S08]  /*0150*/  IMAD.WIDE R16, R15, 0x4, R16 ;  /* 0x000000040f107825 */ /* 0x000fd000078e0210 */
[----:B------:R-:W3:Y:S01]  /*0160*/  @!P0 LDG.E.EL.128 R4, desc[UR6][R16.64] ;  /* 0x0000000610048981 */ /* 0x000ee2000c2e1d00 */
[----:B--2---:R-:W-:Y:S01]  /*0170*/  FMUL R20, R9, R9 ;  /* 0x0000000909147220 */ /* 0x004fe20000400000 */
[----:B------:R-:W-:Y:S01]  /*0180*/  FMUL R9, R8, R8 ;  /* 0x0000000808097220 */ /* 0x000fe20000400000 */
[----:B------:R-:W-:Y:S01]  /*0190*/  FMUL R10, R10, R10 ;  /* 0x0000000a0a0a7220 */ /* 0x000fe20000400000 */
[----:B------:R-:W-:Y:S01]  /*01a0*/  FMUL R11, R11, R11 ;  /* 0x0000000b0b0b7220 */ /* 0x000fe20000400000 */
[----:B---3--:R-:W-:Y:S02]  /*01b0*/  SEL R5, R5, RZ, !P0 ;  /* 0x000000ff05057207 */ /* 0x008fe40004000000 */
[----:B------:R-:W-:-:S03]  /*01c0*/  SEL R4, R4, RZ, !P0 ;  /* 0x000000ff04047207 */ /* 0x000fc60004000000 */
[----:B------:R-:W-:Y:S01]  /*01d0*/  @!P0 FFMA R20, R5, R5, R20 ;  /* 0x0000000505148223 */ /* 0x000fe20000000014 */
[----:B------:R-:W-:Y:S01]  /*01e0*/  SEL R5, R6, RZ, !P0 ;  /* 0x000000ff06057207 */ /* 0x000fe20004000000 */
[----:B------:R-:W-:Y:S01]  /*01f0*/  @!P0 FFMA R9, R4, R4, R9 ;  /* 0x0000000404098223 */ /* 0x000fe20000000009 */
[----:B------:R-:W-:-:S03]  /*0200*/  SEL R4, R7, RZ, !P0 ;  /* 0x000000ff07047207 */ /* 0x000fc60004000000 */
[----:B------:R-:W-:Y:S01]  /*0210*/  @!P0 FFMA R10, R5, R5, R10 ;  /* 0x00000005050a8223 */ /* 0x000fe2000000000a */
[----:B------:R-:W-:Y:S01]  /*0220*/  FADD R9, R20, R9 ;  /* 0x0000000914097221 */ /* 0x000fe20000000000 */
[----:B------:R-:W-:-:S03]  /*0230*/  @!P0 FFMA R11, R4, R4, R11 ;  /* 0x00000004040b8223 */ /* 0x000fc6000000000b */
[----:B------:R-:W-:Y:S01]  /*0240*/  FADD R10, R10, R9 ;  /* 0x000000090a0a7221 */ /* 0x000fe20000000000 */
[--C-:B------:R-:W-:Y:S01]  /*0250*/  SHF.R.S32.HI R9, RZ, 0x1f, R15.reuse ;  /* 0x0000001fff097819 */ /* 0x100fe2000001140f */
[----:B------:R-:W-:Y:S02]  /*0260*/  IMAD.MOV.U32 R8, RZ, RZ, R15 ;  /* 0x000000ffff087224 */ /* 0x000fe400078e000f */
[----:B------:R-:W-:-:S07]  /*0270*/  FADD R10, R11, R10 ;  /* 0x0000000a0b0a7221 */ /* 0x000fce0000000000 */
.L_x_0:
[----:B------:R-:W1:Y:S01]  /*0280*/  SHFL.BFLY PT, R5, R10, 0x10, 0x1f ;  /* 0x0e001f000a057f89 */ /* 0x000e6200000e0000 */
[----:B------:R-:W2:Y:S01]  /*0290*/  S2UR UR5, SR_CgaCtaId ;  /* 0x00000000000579c3 */ /* 0x000ea20000008800 */
[C---:B------:R-:W-:Y:S01]  /*02a0*/  LOP3.LUT P0, RZ, R18.reuse, 0x1f, RZ, 0xc0, !PT ;  /* 0x0000001f12ff7812 */ /* 0x040fe2000780c0ff */
[----:B------:R-:W-:Y:S01]  /*02b0*/  UMOV UR4, 0x400 ;  /* 0x0000040000047882 */ /* 0x000fe20000000000 */
[----:B------:R-:W-:Y:S01]  /*02c0*/  ISETP.GE.AND P2, PT, R18, 0x10, PT ;  /* 0x000000101200780c */ /* 0x000fe20003f46270 */
[----:B------:R-:W-:Y:S01]  /*02d0*/  ULDC.64 UR8, c[0x0][0x230] ;  /* 0x00008c0000087ab9 */ /* 0x000fe20000000a00 */
[----:B-1----:R-:W-:Y:S01]  /*02e0*/  FADD R5, R5, R10 ;  /* 0x0000000a05057221 */ /* 0x002fe20000000000 */
[----:B--2---:R-:W-:-:S04]  /*02f0*/  UPRMT UR4, UR5, 0x654, UR4 ;  /* 0x0000065405047896 */ /* 0x004fc80008000004 */
[----:B------:R-:W1:Y:S02]  /*0300*/  SHFL.BFLY PT, R4, R5, 0x8, 0x1f ;  /* 0x0d001f0005047f89 */ /* 0x000e6400000e0000 */
[----:B-1----:R-:W-:-:S05]  /*0310*/  FADD R6, R5, R4 ;  /* 0x0000000405067221 */ /* 0x002fca0000000000 */
[----:B------:R-:W1:Y:S02]  /*0320*/  SHFL.BFLY PT, R7, R6, 0x4, 0x1f ;  /* 0x0c801f0006077f89 */ /* 0x000e6400000e0000 */
[----:B-1----:R-:W-:-:S05]  /*0330*/  FADD R7, R6, R7 ;  /* 0x0000000706077221 */ /* 0x002fca0000000000 */
[----:B------:R-:W1:Y:S02]  /*0340*/  SHFL.BFLY PT, R4, R7, 0x2, 0x1f ;  /* 0x0c401f0007047f89 */ /* 0x000e6400000e0000 */
[----:B-1----:R-:W-:Y:S01]  /*0350*/  FADD R11, R7, R4 ;  /* 0x00000004070b7221 */ /* 0x002fe20000000000 */
[----:B------:R-:W-:-:S04]  /*0360*/  SHF.R.U32.HI R4, RZ, 0x5, R18 ;  /* 0x00000005ff047819 */ /* 0x000fc80000011612 */
[----:B------:R-:W1:Y:S01]  /*0370*/  SHFL.BFLY PT, R16, R11, 0x1, 0x1f ;  /* 0x0c201f000b107f89 */ /* 0x000e6200000e0000 */
[----:B------:R-:W-:-:S04]  /*0380*/  LOP3.LUT R4, R4, 0xf, RZ, 0xc0, !PT ;  /* 0x0000000f04047812 */ /* 0x000fc800078ec0ff */
[----:B------:R-:W-:Y:S01]  /*0390*/  LEA R4, R4, UR4, 0x2 ;  /* 0x0000000404047c11 */ /* 0x000fe2000f8e10ff */
[----:B-1----:R-:W-:-:S05]  /*03a0*/  FADD R15, R11, R16 ;  /* 0x000000100b0f7221 */ /* 0x002fca0000000000 */
[----:B------:R-:W-:Y:S01]  /*03b0*/  @!P0 STS [R4], R15 ;  /* 0x0000000f04008388 */ /* 0x000fe20000000800 */
[----:B------:R-:W-:Y:S01]  /*03c0*/  BAR.SYNC.DEFER_BLOCKING 0x0 ;  /* 0x0000000000007b1d */ /* 0x000fe20000010000 */
[----:B------:R-:W-:-:S04]  /*03d0*/  LOP3.LUT P0, RZ, R18, 0xf, RZ, 0xc0, !PT ;  /* 0x0000000f12ff7812 */ /* 0x000fc8000780c0ff */
[----:B------:R-:W-:Y:S01]  /*03e0*/  ISETP.LT.AND P0, PT, R18, 0x10, !P0 ;  /* 0x000000101200780c */ /* 0x000fe20004701270 */
[----:B------:R-:W1:Y:S04]  /*03f0*/  @!P2 LDS R10, [R14+UR4] ;  /* 0x000000040e0aa984 */ /* 0x000e680008000800 */
[----:B-1----:R-:W1:Y:S02]  /*0400*/  SHFL.BFLY PT, R5, R10, 0x8, 0x1f ;  /* 0x0d001f000a057f89 */ /* 0x002e6400000e0000 */
[----:B-1----:R-:W-:Y:S02]  /*0410*/  FADD R5, R10, R5 ;  /* 0x000000050a057221 */ /* 0x002fe40000000000 */
[----:B------:R-:W1:Y:S03]  /*0420*/  LDC.64 R10, c[0x0][0x210] ;  /* 0x00008400ff0a7b82 */ /* 0x000e660000000a00 */
[----:B------:R-:W2:Y:S01]  /*0430*/  SHFL.BFLY PT, R6, R5, 0x4, 0x1f ;  /* 0x0c801f0005067f89 */ /* 0x000ea200000e0000 */
[----:B-1----:R-:W-:-:S04]  /*0440*/  IMAD.WIDE R10, R13, 0x4, R10 ;  /* 0x000000040d0a7825 */ /* 0x002fc800078e020a */
[----:B--2---:R-:W-:-:S05]  /*0450*/  FADD R6, R5, R6 ;  /* 0x0000000605067221 */ /* 0x004fca0000000000 */
[----:B------:R-:W1:Y:S02]  /*0460*/  SHFL.BFLY PT, R7, R6, 0x2, 0x1f ;  /* 0x0c401f0006077f89 */ /* 0x000e6400000e0000 */
[----:B-1----:R-:W-:-:S05]  /*0470*/  FADD R7, R6, R7 ;  /* 0x0000000706077221 */ /* 0x002fca0000000000 */
[----:B------:R-:W1:Y:S02]  /*0480*/  SHFL.BFLY PT, R16, R7, 0x1, 0x1f ;  /* 0x0c201f0007107f89 */ /* 0x000e6400000e0000 */
[----:B-1----:R-:W-:Y:S02]  /*0490*/  FADD R15, R7, R16 ;  /* 0x00000010070f7221 */ /* 0x002fe40000000000 */
[----:B------:R-:W1:Y:S03]  /*04a0*/  LDC.64 R16, c[0x0][0x220] ;  /* 0x00008800ff107b82 */ /* 0x000e660000000a00 */
[----:B------:R-:W-:Y:S05]  /*04b0*/  @P0 STS [R14+UR4], R15 ;  /* 0x0000000f0e000988 */ /* 0x000fea0008000804 */
[----:B------:R-:W-:Y:S01]  /*04c0*/  BAR.SYNC.DEFER_BLOCKING 0x0 ;  /* 0x0000000000007b1d */ /* 0x000fe20000010000 */
[----:B------:R-:W-:Y:S01]  /*04d0*/  LOP3.LUT P0, RZ, R18, 0x1ff, RZ, 0xc0, !PT ;  /* 0x000001ff12ff7812 */ /* 0x000fe2000780c0ff */
[----:B------:R-:W-:-:S03]  /*04e0*/  IMAD.MOV.U32 R18, RZ, RZ, RZ ;  /* 0x000000ffff127224 */ /* 0x000fc600078e00ff */
[C---:B------:R-:W-:Y:S02]  /*04f0*/  ISETP.LT.AND P0, PT, R13.reuse, 0x400, !P0 ;  /* 0x000004000d00780c */ /* 0x040fe40004701270 */
[----:B------:R-:W-:Y:S01]  /*0500*/  CS2R R4, SRZ ;  /* 0x0000000000047805 */ /* 0x000fe2000001ff00 */
[----:B-1----:R-:W-:Y:S01]  /*0510*/  IMAD.WIDE R16, R13, 0x4, R16 ;  /* 0x000000040d107825 */ /* 0x002fe200078e0210 */
[----:B------:R-:W1:Y:S01]  /*0520*/  LDS R19, [UR4] ;  /* 0x00000004ff137984 */ /* 0x000e620008000800 */
[----:B------:R-:W-:Y:S02]  /*0530*/  CS2R R6, SRZ ;  /* 0x0000000000067805 */ /* 0x000fe4000001ff00 */
[----:B------:R-:W-:Y:S01]  /*0540*/  IMAD.SHL.U32 R13, R8, 0x4, RZ ;  /* 0x00000004080d7824 */ /* 0x000fe200078e00ff */
[----:B------:R-:W-:Y:S01]  /*0550*/  ULDC.64 UR4, c[0x0][0x218] ;  /* 0x0000860000047ab9 */ /* 0x000fe20000000a00 */
[----:B-1----:R-:W1:Y:S01]  /*0560*/  MUFU.SQRT R19, R19 ;  /* 0x0000001300137308 */ /* 0x002e620000002000 */
[----:B------:R-:W-:Y:S06]  /*0570*/  BAR.SYNC.DEFER_BLOCKING 0x0 ;  /* 0x0000000000007b1d */ /* 0x000fec0000010000 */
[----:B-1----:R1:W-:Y:S04]  /*0580*/  @P0 STG.E desc[UR6][R10.64], R19 ;  /* 0x000000130a000986 */ /* 0x0023e8000c101906 */
[----:B------:R-:W2:Y:S04]  /*0590*/  @!P1 LDG.E.EL R18, desc[UR6][R16.64] ;  /* 0x0000000610129981 */ /* 0x000ea8000c2e1900 */
[----:B------:R3:W4:Y:S01]  /*05a0*/  @!P1 LDG.E.EF.128 R4, desc[UR6][R2.64] ;  /* 0x0000000602049981 */ /* 0x000722000c0e1d00 */
[----:B------:R-:W-:-:S02]  /*05b0*/  FSETP.GT.AND P0, PT, R19, 8.50705917302346158658e+37, PT ;  /* 0x7e8000001300780b */ /* 0x000fc40003f04000 */
[----:B------:R-:W-:-:S11]  /*05c0*/  FSETP.GEU.AND P2, PT, R19, 1.175494350822287508e-38, PT ;  /* 0x008000001300780b */ /* 0x000fd60003f4e000 */
[----:B-1----:R-:W-:-:S04]  /*05d0*/  @P0 FMUL R19, R19, 0.25 ;  /* 0x3e80000013130820 */ /* 0x002fc80000400000 */
[----:B------:R-:W-:-:S06]  /*05e0*/  @!P2 FMUL R19, R19, 16777216 ;  /* 0x4b8000001313a820 */ /* 0x000fcc0000400000 */
[----:B------:R-:W3:Y:S01]  /*05f0*/  MUFU.RCP R19, R19 ;  /* 0x0000001300137308 */ /* 0x000ee20000001000 */
[----:B--2---:R-:W-:Y:S01]  /*0600*/  @P0 FMUL R18, R18, 0.25 ;  /* 0x3e80000012120820 */ /* 0x004fe20000400000 */
[----:B------:R-:W-:Y:S02]  /*0610*/  ISETP.LT.U32.AND P0, PT, R12, 0xa40, !P1 ;  /* 0x00000a400c00780c */ /* 0x000fe40004f01070 */
[----:B------:R-:W-:Y:S01]  /*0620*/  SHF.L.U64.HI R12, R8, 0x2, R9 ;  /* 0x00000002080c7819 */ /* 0x000fe20000010209 */
[----:B------:R-:W-:Y:S01]  /*0630*/  @!P2 FMUL R18, R18, 16777216 ;  /* 0x4b8000001212a820 */ /* 0x000fe20000400000 */
[----:B------:R-:W-:Y:S02]  /*0640*/  SHF.R.S32.HI R9, RZ, 0x1f, R0 ;  /* 0x0000001fff097819 */ /* 0x000fe40000011400 */
[----:B------:R-:W-:Y:S01]  /*0650*/  IADD3 R14, P2, R13, UR4, RZ ;  /* 0x000000040d0e7c10 */ /* 0x000fe2000ff5e0ff */
[----:B---3--:R-:W-:Y:S01]  /*0660*/  FMUL R2, R19, R18 ;  /* 0x0000001213027220 */ /* 0x008fe20000400000 */
[C---:B------:R-:W-:Y:S01]  /*0670*/  SHF.L.U64.HI R10, R0.reuse, 0x2, R9 ;  /* 0x00000002000a7819 */ /* 0x040fe20000010209 */
[----:B------:R-:W-:Y:S01]  /*0680*/  IMAD.SHL.U32 R0, R0, 0x4, RZ ;  /* 0x0000000400007824 */ /* 0x000fe200078e00ff */
[----:B------:R-:W-:Y:S01]  /*0690*/  IADD3.X R15, R12, UR5, RZ, P2, !PT ;  /* 0x000000050c0f7c10 */ /* 0x000fe200097fe4ff */
[----:B------:R-:W-:Y:S01]  /*06a0*/  ULDC.64 UR4, c[0x0][0x228] ;  /* 0x00008a0000047ab9 */ /* 0x000fe20000000a00 */
[----:B----4-:R-:W-:-:S02]  /*06b0*/  SEL R3, R4, RZ, !P1 ;  /* 0x000000ff04037207 */ /* 0x010fc40004800000 */
[----:B------:R-:W-:Y:S02]  /*06c0*/  CS2R R8, SRZ ;  /* 0x0000000000087805 */ /* 0x000fe4000001ff00 */
[----:B------:R-:W-:Y:S02]  /*06d0*/  SEL R5, R5, RZ, !P1 ;  /* 0x000000ff05057207 */ /* 0x000fe40004800000 */
[----:B------:R-:W-:Y:S01]  /*06e0*/  SEL R11, R6, RZ, !P1 ;  /* 0x000000ff060b7207 */ /* 0x000fe20004800000 */
[C---:B------:R-:W-:Y:S01]  /*06f0*/  FMUL R4, R2.reuse, R3 ;  /* 0x0000000302047220 */ /* 0x040fe20000400000 */
[----:B------:R-:W-:Y:S01]  /*0700*/  SEL R7, R7, RZ, !P1 ;  /* 0x000000ff07077207 */ /* 0x000fe20004800000 */
[C---:B------:R-:W-:Y:S01]  /*0710*/  FMUL R5, R2.reuse, R5 ;  /* 0x0000000502057220 */ /* 0x040fe20000400000 */
[----:B------:R-:W-:Y:S01]  /*0720*/  IADD3 R16, P2, R0, UR4, RZ ;  /* 0x0000000400107c10 */ /* 0x000fe2000ff5e0ff */
[C---:B------:R-:W-:Y:S01]  /*0730*/  FMUL R6, R2.reuse, R11 ;  /* 0x0000000b02067220 */ /* 0x040fe20000400000 */
[----:B------:R-:W-:Y:S01]  /*0740*/  IADD3 R18, P3, R0, UR8, RZ ;  /* 0x0000000800127c10 */ /* 0x000fe2000ff7e0ff */
[----:B------:R-:W-:Y:S01]  /*0750*/  FMUL R7, R2, R7 ;  /* 0x0000000702077220 */ /* 0x000fe20000400000 */
[----:B------:R-:W-:-:S02]  /*0760*/  IADD3.X R17, R10, UR5, RZ, P2, !PT ;  /* 0x000000050a117c10 */ /* 0x000fc400097fe4ff */
[----:B------:R-:W-:Y:S02]  /*0770*/  IADD3.X R19, R10, UR9, RZ, P3, !PT ;  /* 0x000000090a137c10 */ /* 0x000fe40009ffe4ff */
[----:B------:R-:W-:Y:S01]  /*0780*/  CS2R R10, SRZ ;  /* 0x00000000000a7805 */ /* 0x000fe2000001ff00 */
[----:B------:R1:W-:Y:S04]  /*0790*/  @!P1 STG.E.128 desc[UR6][R16.64], R4 ;  /* 0x0000000410009986 */ /* 0x0003e8000c101d06 */
[----:B------:R1:W-:Y:S04]  /*07a0*/  @!P1 STG.E.128 desc[UR6][R18.64], R4 ;  /* 0x0000000412009986 */ /* 0x0003e8000c101d06 */
[----:B------:R-:W2:Y:S01]  /*07b0*/  @P0 LDG.E.EF.128 R8, desc[UR6][R14.64] ;  /* 0x000000060e080981 */ /* 0x000ea2000c0e1d00 */
[----:B------:R-:W-:-:S04]  /*07c0*/  IADD3 R20, P1, R13, UR4, RZ ;  /* 0x000000040d147c10 */ /* 0x000fc8000ff3e0ff */
[----:B------:R-:W-:Y:S02]  /*07d0*/  IADD3.X R21, R12, UR5, RZ, P1, !PT ;  /* 0x000000050c157c10 */ /* 0x000fe40008ffe4ff */
[----:B------:R-:W-:Y:S02]  /*07e0*/  IADD3 R22, P1, R13, UR8, RZ ;  /* 0x000000080d167c10 */ /* 0x000fe4000ff3e0ff */
[----:B--2---:R-:W-:Y:S02]  /*07f0*/  SEL R3, R8, RZ, P0 ;  /* 0x000000ff08037207 */ /* 0x004fe40000000000 */
[----:B------:R-:W-:Y:S02]  /*0800*/  SEL R9, R9, RZ, P0 ;  /* 0x000000ff09097207 */ /* 0x000fe40000000000 */
[----:B------:R-:W-:Y:S01]  /*0810*/  SEL R23, R10, RZ, P0 ;  /* 0x000000ff0a177207 */ /* 0x000fe20000000000 */
[C---:B------:R-:W-:Y:S01]  /*0820*/  FMUL R8, R2.reuse, R3 ;  /* 0x0000000302087220 */ /* 0x040fe20000400000 */
[----:B------:R-:W-:Y:S01]  /*0830*/  SEL R11, R11, RZ, P0 ;  /* 0x000000ff0b0b7207 */ /* 0x000fe20000000000 */
[----:B------:R-:W-:-:S02]  /*0840*/  FMUL R9, R2, R9 ;  /* 0x0000000902097220 */ /* 0x000fc40000400000 */
[C---:B------:R-:W-:Y:S01]  /*0850*/  FMUL R10, R2.reuse, R23 ;  /* 0x00000017020a7220 */ /* 0x040fe20000400000 */
[----:B------:R-:W-:Y:S01]  /*0860*/  IADD3.X R23, R12, UR9, RZ, P1, !PT ;  /* 0x000000090c177c10 */ /* 0x000fe20008ffe4ff */
[----:B------:R-:W-:-:S05]  /*0870*/  FMUL R11, R2, R11 ;  /* 0x0000000b020b7220 */ /* 0x000fca0000400000 */
[----:B------:R1:W-:Y:S01]  /*0880*/  @P0 STG.E.128 desc[UR6][R20.64], R8 ;  /* 0x0000000814000986 */ /* 0x0003e2000c101d06 */
[----:B------:R-:W-:Y:S05]  /*0890*/  @!P0 EXIT ;  /* 0x000000000000894d */ /* 0x000fea0003800000 */
[----:B------:R-:W-:Y:S01]  /*08a0*/  STG.E.128 desc[UR6][R22.64], R8 ;  /* 0x0000000816007986 */ /* 0x000fe2000c101d06 */
[----:B------:R-:W-:Y:S05]  /*08b0*/  EXIT ;  /* 0x000000000000794d */ /* 0x000fea0003800000 */
.L_x_1:
[----:B------:R-:W-:-:S00]  /*08c0*/  BRA `(.L_x_1) ;  /* 0xfffffffc00fc7947 */ /* 0x000fc0000383ffff */
[----:B------:R-:W-:-:S00]  /*08d0*/  NOP ;  /* 0x0000000000007918 */ /* 0x000fc00000000000 */
        /* <DEDUP_REMOVED lines=10> */
.L_x_2:


//--------------------- .nv.global.init           --------------------------
	.section	.nv.global.init,"aw",@progbits
.nv.global.init:
	.type		_$_str,@object
	.size		_$_str,(_$_str_$_2 - _$_str)
_$_str:
        /*0000*/ 	.byte	0x5f, 0x5f, 0x43, 0x55, 0x44, 0x41, 0x5f, 0x46, 0x54, 0x5a, 0x00
	.type		_$_str_$_2,@object
	.size		_$_str_$_2,(.L_1 - _$_str_$_2)
_$_str_$_2:
        /*000b*/ 	.byte	0x5f, 0x5f, 0x43, 0x55, 0x44, 0x41, 0x5f, 0x50, 0x52, 0x45, 0x43, 0x5f, 0x53, 0x51, 0x52, 0x54
        /*001b*/ 	.byte	0x00
.L_1:


//--------------------- .nv.shared.triton_red_fused__weight_norm_interface_35 --------------------------
	.section	.nv.shared.triton_red_fused__weight_norm_interface_35,"aw",@nobits
	.sectionflags	@""
	.align	16
	.zero		1024


//--------------------- .nv.constant0.triton_red_fused__weight_norm_interface_35 --------------------------
	.section	.nv.constant0.triton_red_fused__weight_norm_interface_35,"a",@progbits
	.sectionflags	@""
	.align	4
.nv.constant0.triton_red_fused__weight_norm_interface_35:
	.zero		576
